//
// Generated by NVIDIA NVVM Compiler
//
// Compiler Build ID: CL-36424714
// Cuda compilation tools, release 13.0, V13.0.88
// Based on NVVM 20.0.0
//

.version 9.0
.target sm_100
.address_size 64

	// .globl	_Z5printv
.extern .func  (.param .b32 func_retval0) vprintf
(
	.param .b64 vprintf_param_0,
	.param .b64 vprintf_param_1
)
;
.global .align 1 .b8 $str[29] = {72, 101, 108, 108, 111, 32, 87, 111, 114, 108, 100, 33, 32, 73, 32, 97, 109, 32, 116, 104, 114, 101, 97, 100, 32, 37, 100, 10};

.visible .entry _Z5printv()
{
	.local .align 8 .b8 	__local_depot0[8];
	.reg .b64 	%SP;
	.reg .b64 	%SPL;
	.reg .b32 	%r<4>;
	.reg .b64 	%rd<5>;

	mov.u64 	%SPL, __local_depot0;
	cvta.local.u64 	%SP, %SPL;
	add.u64 	%rd1, %SP, 0;
	add.u64 	%rd2, %SPL, 0;
	mov.u32 	%r1, %tid.x;
	st.local.u32 	[%rd2], %r1;
	mov.u64 	%rd3, $str;
	cvta.global.u64 	%rd4, %rd3;
	{ // callseq 0, 0
	.param .b64 param0;
	st.param.b64 	[param0], %rd4;
	.param .b64 param1;
	st.param.b64 	[param1], %rd1;
	.param .b32 retval0;
	call.uni (retval0), 
	vprintf, 
	(
	param0, 
	param1
	);
	ld.param.b32 	%r2, [retval0];
	} // callseq 0
	ret;

}


// ===== COMPILED SASS (sm_100) =====

	.target	sm_100

	.elftype	@"ET_EXEC"


//--------------------- .note.nv.tkinfo           --------------------------
	.section	.note.nv.tkinfo,"",@"SHT_NOTE"
	.sectionflags	@"SHF_NOTE_NV_TKINFO"
	.tkinfo
        /*0018*/ 	.word	0x00000002
        /*0030*/ 	.string	""
        /*0030*/ 	.string	"ptxas"
        /*0030*/ 	.string	"Cuda compilation tools, release 13.0, V13.0.88"
        /*0030*/ 	.string	"Build cuda_13.0.r13.0/compiler.36424714_0"
        /*0030*/ 	.string	"-arch sm_100 -m 64 "



//--------------------- .note.nv.cuinfo           --------------------------
	.section	.note.nv.cuinfo,"",@"SHT_NOTE"
	.sectionflags	@"SHF_NOTE_NV_CUINFO"
        /*0018*/ 	.short	0x0002
        /*001a*/ 	.short	0x0064
        /*001c*/ 	.short	0x0082
	.zero		2


//--------------------- .nv.info                  --------------------------
	.section	.nv.info,"",@"SHT_CUDA_INFO"
	.align	4


	//----- nvinfo : EIATTR_REGCOUNT
	.align		4
        /*0000*/ 	.byte	0x04, 0x2f
        /*0002*/ 	.short	(.L_2 - .L_1)
	.align		4
.L_1:
        /*0004*/ 	.word	index@(_Z5printv)
        /*0008*/ 	.word	0x00000018


	//----- nvinfo : EIATTR_FRAME_SIZE
	.align		4
.L_2:
        /*000c*/ 	.byte	0x04, 0x11
        /*000e*/ 	.short	(.L_4 - .L_3)
	.align		4
.L_3:
        /*0010*/ 	.word	index@(_Z5printv)
        /*0014*/ 	.word	0x00000008


	//----- nvinfo : EIATTR_MIN_STACK_SIZE
	.align		4
.L_4:
        /*0018*/ 	.byte	0x04, 0x12
        /*001a*/ 	.short	(.L_6 - .L_5)
	.align		4
.L_5:
        /*001c*/ 	.word	index@(_Z5printv)
        /*0020*/ 	.word	0x00000008
.L_6:


//--------------------- .nv.compat                --------------------------
	.section	.nv.compat,"",@"SHT_CUDA_COMPAT_INFO"
	.align	4
        /*0000*/ 	.byte	0x02, 0x09, 0x00, 0x00, 0x02, 0x02, 0x01, 0x00, 0x02, 0x05, 0x05, 0x00, 0x03, 0x07, 0x01, 0x01
        /*0010*/ 	.byte	0x02, 0x03, 0x00, 0x00, 0x02, 0x06, 0x01, 0x00, 0x04, 0x0b, 0x08, 0x00, 0x09, 0x00, 0x00, 0x00
        /*0020*/ 	.byte	0x00, 0x00, 0x00, 0x00


//--------------------- .nv.info._Z5printv        --------------------------
	.section	.nv.info._Z5printv,"",@"SHT_CUDA_INFO"
	.sectionflags	@""
	.align	4


	//----- nvinfo : EIATTR_CUDA_API_VERSION
	.align		4
        /*0000*/ 	.byte	0x04, 0x37
        /*0002*/ 	.short	(.L_8 - .L_7)
.L_7:
        /*0004*/ 	.word	0x00000082


	//----- nvinfo : EIATTR_SPARSE_MMA_MASK
	.align		4
.L_8:
        /*0008*/ 	.byte	0x03, 0x50
        /*000a*/ 	.short	0x0000


	//----- nvinfo : EIATTR_MAXREG_COUNT
	.align		4
        /*000c*/ 	.byte	0x03, 0x1b
        /*000e*/ 	.short	0x00ff


	//----- nvinfo : EIATTR_EXTERNS
	.align		4
        /*0010*/ 	.byte	0x04, 0x0f
        /*0012*/ 	.short	(.L_10 - .L_9)


	//   ....[0]....
	.align		4
.L_9:
        /*0014*/ 	.word	index@(vprintf)


	//----- nvinfo : EIATTR_MERCURY_ISA_VERSION
	.align		4
.L_10:
        /*0018*/ 	.byte	0x03, 0x5f
        /*001a*/ 	.short	0x0101


	//----- nvinfo : EIATTR_VRC_CTA_INIT_COUNT
	.align		4
        /*001c*/ 	.byte	0x02, 0x4a
	.zero		1
	.zero		1


	//----- nvinfo : EIATTR_SYSCALL_OFFSETS
	.align		4
        /*0020*/ 	.byte	0x04, 0x46
        /*0022*/ 	.short	(.L_12 - .L_11)


	//   ....[0]....
.L_11:
        /*0024*/ 	.word	0x000000e0


	//----- nvinfo : EIATTR_EXIT_INSTR_OFFSETS
	.align		4
.L_12:
        /*0028*/ 	.byte	0x04, 0x1c
        /*002a*/ 	.short	(.L_14 - .L_13)


	//   ....[0]....
.L_13:
        /*002c*/ 	.word	0x000000f0


	//----- nvinfo : EIATTR_SW_WAR
	.align		4
.L_14:
        /*0030*/ 	.byte	0x04, 0x36
        /*0032*/ 	.short	(.L_16 - .L_15)
.L_15:
        /*0034*/ 	.word	0x00000008
.L_16:


//--------------------- .nv.callgraph             --------------------------
	.section	.nv.callgraph,"",@"SHT_CUDA_CALLGRAPH"
	.align	4
	.sectionentsize	8
	.align		4
        /*0000*/ 	.word	0x00000000
	.align		4
        /*0004*/ 	.word	0xffffffff
	.align		4
        /*0008*/ 	.word	index@(_Z5printv)
	.align		4
        /*000c*/ 	.word	index@(vprintf)
	.align		4
        /*0010*/ 	.word	0x00000000
	.align		4
        /*0014*/ 	.word	0xfffffffe
	.align		4
        /*0018*/ 	.word	0x00000000
	.align		4
        /*001c*/ 	.word	0xfffffffd
	.align		4
        /*0020*/ 	.word	0x00000000
	.align		4
        /*0024*/ 	.word	0xfffffffc


//--------------------- .nv.constant4             --------------------------
	.section	.nv.constant4,"a",@progbits
	.align	8
	.align		8
.nv.constant4:
        /*0000*/ 	.dword	vprintf
	.align		8
        /*0008*/ 	.dword	$str


//--------------------- .text._Z5printv           --------------------------
	.section	.text._Z5printv,"ax",@progbits
	.align	128
        .global         _Z5printv
        .type           _Z5printv,@function
        .size           _Z5printv,(.L_x_2 - _Z5printv)
        .other          _Z5printv,@"STO_CUDA_ENTRY STV_DEFAULT"
_Z5printv:
.text._Z5printv:
[----:B------:R-:W0:Y:S01]  /*0000*/  LDC R1, c[0x0][0x37c] ;  /* 0x0000df00ff017b82 */ /* 0x000e220000000800 */
[----:B------:R-:W1:Y:S01]  /*0010*/  S2R R8, SR_TID.X ;  /* 0x0000000000087919 */ /* 0x000e620000002100 */
[----:B0-----:R-:W-:Y:S01]  /*0020*/  VIADD R1, R1, 0xfffffff8 ;  /* 0xfffffff801017836 */ /* 0x001fe20000000000 */
[----:B------:R-:W-:Y:S01]  /*0030*/  MOV R0, 0x0 ;  /* 0x0000000000007802 */ /* 0x000fe20000000f00 */
[----:B------:R-:W0:Y:S04]  /*0040*/  LDCU UR4, c[0x0][0x2f8] ;  /* 0x00005f00ff0477ac */ /* 0x000e280008000800 */
[----:B------:R2:W3:Y:S01]  /*0050*/  LDC.64 R2, c[0x4][R0] ;  /* 0x0100000000027b82 */ /* 0x0004e20000000a00 */
[----:B------:R-:W4:Y:S01]  /*0060*/  LDCU.64 UR6, c[0x4][0x8] ;  /* 0x01000100ff0677ac */ /* 0x000f220008000a00 */
[----:B------:R-:W5:Y:S01]  /*0070*/  LDCU UR5, c[0x0][0x2fc] ;  /* 0x00005f80ff0577ac */ /* 0x000f620008000800 */
[----:B0-----:R-:W-:Y:S01]  /*0080*/  IADD3 R6, P0, PT, R1, UR4, RZ ;  /* 0x0000000401067c10 */ /* 0x001fe2000ff1e0ff */
[----:B----4-:R-:W-:Y:S01]  /*0090*/  IMAD.U32 R4, RZ, RZ, UR6 ;  /* 0x00000006ff047e24 */ /* 0x010fe2000f8e00ff */
[----:B------:R-:W-:-:S03]  /*00a0*/  MOV R5, UR7 ;  /* 0x0000000700057c02 */ /* 0x000fc60008000f00 */
[----:B-----5:R-:W-:Y:S01]  /*00b0*/  IMAD.X R7, RZ, RZ, UR5, P0 ;  /* 0x00000005ff077e24 */ /* 0x020fe200080e06ff */
[----:B-1----:R2:W-:Y:S07]  /*00c0*/  STL [R1], R8 ;  /* 0x0000000801007387 */ /* 0x0025ee0000100800 */
[----:B------:R-:W-:-:S07]  /*00d0*/  LEPC R20, `(.L_x_0) ;  /* 0x000000001014794e */ /* 0x000fce0000000000 */
[----:B--23--:R-:W-:Y:S05]  /*00e0*/  CALL.ABS.NOINC R2 ;  /* 0x0000000002007343 */ /* 0x00cfea0003c00000 */
.L_x_0:
[----:B------:R-:W-:Y:S05]  /*00f0*/  EXIT ;  /* 0x000000000000794d */ /* 0x000fea0003800000 */
.L_x_1:
[----:B------:R-:W-:-:S00]  /*0100*/  BRA `(.L_x_1) ;  /* 0xfffffffc00fc7947 */ /* 0x000fc0000383ffff */
[----:B------:R-:W-:-:S00]  /*0110*/  NOP ;  /* 0x0000000000007918 */ /* 0x000fc00000000000 */
        /* <DEDUP_REMOVED lines=14> */
.L_x_2:


//--------------------- .nv.global.init           --------------------------
	.section	.nv.global.init,"aw",@progbits
.nv.global.init:
	.type		$str,@object
	.size		$str,(.L_0 - $str)
$str:
        /*0000*/ 	.byte	0x48, 0x65, 0x6c, 0x6c, 0x6f, 0x20, 0x57, 0x6f, 0x72, 0x6c, 0x64, 0x21, 0x20, 0x49, 0x20, 0x61
        /*0010*/ 	.byte	0x6d, 0x20, 0x74, 0x68, 0x72, 0x65, 0x61, 0x64, 0x20, 0x25, 0x64, 0x0a, 0x00
.L_0:


//--------------------- .nv.shared.reserved.0     --------------------------
	.section	.nv.shared.reserved.0,"aw",@nobits
	.weak		__nv_reservedSMEM_offset_0_alias
	.size		__nv_reservedSMEM_offset_0_alias, 0, 64
	.other		__nv_reservedSMEM_offset_0_alias,@"STO_CUDA_RESERVED_SHARED STV_DEFAULT"
__nv_reservedSMEM_offset_0_alias:
	.zero		0
	.zero		64


//--------------------- .nv.constant0._Z5printv   --------------------------
	.section	.nv.constant0._Z5printv,"a",@progbits
	.sectionflags	@""
	.align	4
.nv.constant0._Z5printv:
	.zero		896


//--------------------- SYMBOLS --------------------------

	.type		.nv.reservedSmem.offset0,@object
	.size		.nv.reservedSmem.offset0,0x4
	.type		vprintf,@function
